//
// Generated by NVIDIA NVVM Compiler
//
// Compiler Build ID: CL-36424714
// Cuda compilation tools, release 13.0, V13.0.88
// Based on NVVM 20.0.0
//

.version 9.0
.target sm_100
.address_size 64

	// .globl	_Z5hellov
.extern .func  (.param .b32 func_retval0) vprintf
(
	.param .b64 vprintf_param_0,
	.param .b64 vprintf_param_1
)
;
.global .align 1 .b8 $str[18] = {116, 104, 105, 115, 32, 105, 115, 32, 102, 114, 111, 109, 32, 99, 117, 100, 97};

.visible .entry _Z5hellov()
{
	.reg .b32 	%r<3>;
	.reg .b64 	%rd<3>;

	mov.u64 	%rd1, $str;
	cvta.global.u64 	%rd2, %rd1;
	{ // callseq 0, 0
	.param .b64 param0;
	st.param.b64 	[param0], %rd2;
	.param .b64 param1;
	st.param.b64 	[param1], 0;
	.param .b32 retval0;
	call.uni (retval0), 
	vprintf, 
	(
	param0, 
	param1
	);
	ld.param.b32 	%r1, [retval0];
	} // callseq 0
	ret;

}


// ===== COMPILED SASS (sm_100) =====

	.target	sm_100

	.elftype	@"ET_EXEC"


//--------------------- .note.nv.tkinfo           --------------------------
	.section	.note.nv.tkinfo,"",@"SHT_NOTE"
	.sectionflags	@"SHF_NOTE_NV_TKINFO"
	.tkinfo
        /*0018*/ 	.word	0x00000002
        /*0030*/ 	.string	""
        /*0030*/ 	.string	"ptxas"
        /*0030*/ 	.string	"Cuda compilation tools, release 13.0, V13.0.88"
        /*0030*/ 	.string	"Build cuda_13.0.r13.0/compiler.36424714_0"
        /*0030*/ 	.string	"-arch sm_100 -m 64 "



//--------------------- .note.nv.cuinfo           --------------------------
	.section	.note.nv.cuinfo,"",@"SHT_NOTE"
	.sectionflags	@"SHF_NOTE_NV_CUINFO"
        /*0018*/ 	.short	0x0002
        /*001a*/ 	.short	0x0064
        /*001c*/ 	.short	0x0082
	.zero		2


//--------------------- .nv.info                  --------------------------
	.section	.nv.info,"",@"SHT_CUDA_INFO"
	.align	4


	//----- nvinfo : EIATTR_REGCOUNT
	.align		4
        /*0000*/ 	.byte	0x04, 0x2f
        /*0002*/ 	.short	(.L_2 - .L_1)
	.align		4
.L_1:
        /*0004*/ 	.word	index@(_Z5hellov)
        /*0008*/ 	.word	0x00000018


	//----- nvinfo : EIATTR_FRAME_SIZE
	.align		4
.L_2:
        /*000c*/ 	.byte	0x04, 0x11
        /*000e*/ 	.short	(.L_4 - .L_3)
	.align		4
.L_3:
        /*0010*/ 	.word	index@(_Z5hellov)
        /*0014*/ 	.word	0x00000000


	//----- nvinfo : EIATTR_MIN_STACK_SIZE
	.align		4
.L_4:
        /*0018*/ 	.byte	0x04, 0x12
        /*001a*/ 	.short	(.L_6 - .L_5)
	.align		4
.L_5:
        /*001c*/ 	.word	index@(_Z5hellov)
        /*0020*/ 	.word	0x00000000
.L_6:


//--------------------- .nv.compat                --------------------------
	.section	.nv.compat,"",@"SHT_CUDA_COMPAT_INFO"
	.align	4
        /*0000*/ 	.byte	0x02, 0x09, 0x00, 0x00, 0x02, 0x02, 0x01, 0x00, 0x02, 0x05, 0x05, 0x00, 0x03, 0x07, 0x01, 0x01
        /*0010*/ 	.byte	0x02, 0x03, 0x00, 0x00, 0x02, 0x06, 0x01, 0x00, 0x04, 0x0b, 0x08, 0x00, 0x09, 0x00, 0x00, 0x00
        /*0020*/ 	.byte	0x00, 0x00, 0x00, 0x00


//--------------------- .nv.info._Z5hellov        --------------------------
	.section	.nv.info._Z5hellov,"",@"SHT_CUDA_INFO"
	.sectionflags	@""
	.align	4


	//----- nvinfo : EIATTR_CUDA_API_VERSION
	.align		4
        /*0000*/ 	.byte	0x04, 0x37
        /*0002*/ 	.short	(.L_8 - .L_7)
.L_7:
        /*0004*/ 	.word	0x00000082


	//----- nvinfo : EIATTR_SPARSE_MMA_MASK
	.align		4
.L_8:
        /*0008*/ 	.byte	0x03, 0x50
        /*000a*/ 	.short	0x0000


	//----- nvinfo : EIATTR_MAXREG_COUNT
	.align		4
        /*000c*/ 	.byte	0x03, 0x1b
        /*000e*/ 	.short	0x00ff


	//----- nvinfo : EIATTR_EXTERNS
	.align		4
        /*0010*/ 	.byte	0x04, 0x0f
        /*0012*/ 	.short	(.L_10 - .L_9)


	//   ....[0]....
	.align		4
.L_9:
        /*0014*/ 	.word	index@(vprintf)


	//----- nvinfo : EIATTR_MERCURY_ISA_VERSION
	.align		4
.L_10:
        /*0018*/ 	.byte	0x03, 0x5f
        /*001a*/ 	.short	0x0101


	//----- nvinfo : EIATTR_VRC_CTA_INIT_COUNT
	.align		4
        /*001c*/ 	.byte	0x02, 0x4a
	.zero		1
	.zero		1


	//----- nvinfo : EIATTR_SYSCALL_OFFSETS
	.align		4
        /*0020*/ 	.byte	0x04, 0x46
        /*0022*/ 	.short	(.L_12 - .L_11)


	//   ....[0]....
.L_11:
        /*0024*/ 	.word	0x00000080


	//----- nvinfo : EIATTR_EXIT_INSTR_OFFSETS
	.align		4
.L_12:
        /*0028*/ 	.byte	0x04, 0x1c
        /*002a*/ 	.short	(.L_14 - .L_13)


	//   ....[0]....
.L_13:
        /*002c*/ 	.word	0x00000090


	//----- nvinfo : EIATTR_SW_WAR
	.align		4
.L_14:
        /*0030*/ 	.byte	0x04, 0x36
        /*0032*/ 	.short	(.L_16 - .L_15)
.L_15:
        /*0034*/ 	.word	0x00000008
.L_16:


//--------------------- .nv.callgraph             --------------------------
	.section	.nv.callgraph,"",@"SHT_CUDA_CALLGRAPH"
	.align	4
	.sectionentsize	8
	.align		4
        /*0000*/ 	.word	0x00000000
	.align		4
        /*0004*/ 	.word	0xffffffff
	.align		4
        /*0008*/ 	.word	index@(_Z5hellov)
	.align		4
        /*000c*/ 	.word	index@(vprintf)
	.align		4
        /*0010*/ 	.word	0x00000000
	.align		4
        /*0014*/ 	.word	0xfffffffe
	.align		4
        /*0018*/ 	.word	0x00000000
	.align		4
        /*001c*/ 	.word	0xfffffffd
	.align		4
        /*0020*/ 	.word	0x00000000
	.align		4
        /*0024*/ 	.word	0xfffffffc


//--------------------- .nv.constant4             --------------------------
	.section	.nv.constant4,"a",@progbits
	.align	8
	.align		8
.nv.constant4:
        /*0000*/ 	.dword	vprintf
	.align		8
        /*0008*/ 	.dword	$str


//--------------------- .text._Z5hellov           --------------------------
	.section	.text._Z5hellov,"ax",@progbits
	.align	128
        .global         _Z5hellov
        .type           _Z5hellov,@function
        .size           _Z5hellov,(.L_x_2 - _Z5hellov)
        .other          _Z5hellov,@"STO_CUDA_ENTRY STV_DEFAULT"
_Z5hellov:
.text._Z5hellov:
[----:B------:R-:W0:Y:S01]  /*0000*/  LDC R1, c[0x0][0x37c] ;  /* 0x0000df00ff017b82 */ /* 0x000e220000000800 */
[----:B------:R-:W-:Y:S01]  /*0010*/  MOV R0, 0x0 ;  /* 0x0000000000007802 */ /* 0x000fe20000000f00 */
[----:B------:R-:W1:Y:S01]  /*0020*/  LDCU.64 UR4, c[0x4][0x8] ;  /* 0x01000100ff0477ac */ /* 0x000e620008000a00 */
[----:B------:R-:W-:-:S05]  /*0030*/  CS2R R6, SRZ ;  /* 0x0000000000067805 */ /* 0x000fca000001ff00 */
[----:B------:R2:W3:Y:S01]  /*0040*/  LDC.64 R2, c[0x4][R0] ;  /* 0x0100000000027b82 */ /* 0x0004e20000000a00 */
[----:B-1----:R-:W-:Y:S02]  /*0050*/  IMAD.U32 R4, RZ, RZ, UR4 ;  /* 0x00000004ff047e24 */ /* 0x002fe4000f8e00ff */
[----:B--2---:R-:W-:-:S07]  /*0060*/  IMAD.U32 R5, RZ, RZ, UR5 ;  /* 0x00000005ff057e24 */ /* 0x004fce000f8e00ff */
[----:B------:R-:W-:-:S07]  /*0070*/  LEPC R20, `(.L_x_0) ;  /* 0x000000001014794e */ /* 0x000fce0000000000 */
[----:B0--3--:R-:W-:Y:S05]  /*0080*/  CALL.ABS.NOINC R2 ;  /* 0x0000000002007343 */ /* 0x009fea0003c00000 */
.L_x_0:
[----:B------:R-:W-:Y:S05]  /*0090*/  EXIT ;  /* 0x000000000000794d */ /* 0x000fea0003800000 */
.L_x_1:
[----:B------:R-:W-:-:S00]  /*00a0*/  BRA `(.L_x_1) ;  /* 0xfffffffc00fc7947 */ /* 0x000fc0000383ffff */
[----:B------:R-:W-:-:S00]  /*00b0*/  NOP ;  /* 0x0000000000007918 */ /* 0x000fc00000000000 */
        /* <DEDUP_REMOVED lines=12> */
.L_x_2:


//--------------------- .nv.global.init           --------------------------
	.section	.nv.global.init,"aw",@progbits
.nv.global.init:
	.type		$str,@object
	.size		$str,(.L_0 - $str)
$str:
        /*0000*/ 	.byte	0x74, 0x68, 0x69, 0x73, 0x20, 0x69, 0x73, 0x20, 0x66, 0x72, 0x6f, 0x6d, 0x20, 0x63, 0x75, 0x64
        /*0010*/ 	.byte	0x61, 0x00
.L_0:


//--------------------- .nv.shared.reserved.0     --------------------------
	.section	.nv.shared.reserved.0,"aw",@nobits
	.weak		__nv_reservedSMEM_offset_0_alias
	.size		__nv_reservedSMEM_offset_0_alias, 0, 64
	.other		__nv_reservedSMEM_offset_0_alias,@"STO_CUDA_RESERVED_SHARED STV_DEFAULT"
__nv_reservedSMEM_offset_0_alias:
	.zero		0
	.zero		64


//--------------------- .nv.constant0._Z5hellov   --------------------------
	.section	.nv.constant0._Z5hellov,"a",@progbits
	.sectionflags	@""
	.align	4
.nv.constant0._Z5hellov:
	.zero		896


//--------------------- SYMBOLS --------------------------

	.type		.nv.reservedSmem.offset0,@object
	.size		.nv.reservedSmem.offset0,0x4
	.type		vprintf,@function
